//
// Generated by NVIDIA NVVM Compiler
//
// Compiler Build ID: CL-36424714
// Cuda compilation tools, release 13.0, V13.0.88
// Based on NVVM 20.0.0
//

.version 9.0
.target sm_100
.address_size 64

	// .globl	_Z9reduce_v2PfS_i
// _ZZ11BlockReducefE6shared has been demoted

.visible .entry _Z9reduce_v2PfS_i(
	.param .u64 .ptr .align 1 _Z9reduce_v2PfS_i_param_0,
	.param .u64 .ptr .align 1 _Z9reduce_v2PfS_i_param_1,
	.param .u32 _Z9reduce_v2PfS_i_param_2
)
{
	.reg .pred 	%p<18>;
	.reg .b32 	%r<49>;
	.reg .b32 	%f<42>;
	.reg .b64 	%rd<11>;
	// demoted variable
	.shared .align 4 .b8 _ZZ11BlockReducefE6shared[128];
	ld.param.u64 	%rd3, [_Z9reduce_v2PfS_i_param_0];
	ld.param.u64 	%rd2, [_Z9reduce_v2PfS_i_param_1];
	ld.param.u32 	%r14, [_Z9reduce_v2PfS_i_param_2];
	cvta.to.global.u64 	%rd1, %rd3;
	mov.u32 	%r1, %ctaid.x;
	mov.u32 	%r2, %tid.x;
	mov.u32 	%r3, %ntid.x;
	mad.lo.s32 	%r4, %r3, %r1, %r2;
	shr.s32 	%r15, %r14, 31;
	shr.u32 	%r16, %r15, 30;
	add.s32 	%r17, %r14, %r16;
	shr.s32 	%r5, %r17, 2;
	setp.ge.s32 	%p1, %r4, %r5;
	mov.f32 	%f41, 0f00000000;
	@%p1 bra 	$L__BB0_3;
	mov.u32 	%r18, %nctaid.x;
	mul.lo.s32 	%r6, %r3, %r18;
	mov.f32 	%f41, 0f00000000;
	mov.u32 	%r47, %r4;
$L__BB0_2:
	mul.wide.s32 	%rd4, %r47, 16;
	add.s64 	%rd5, %rd1, %rd4;
	ld.global.v4.f32 	{%f11, %f12, %f13, %f14}, [%rd5];
	add.f32 	%f15, %f41, %f11;
	add.f32 	%f16, %f15, %f12;
	add.f32 	%f17, %f16, %f13;
	add.f32 	%f41, %f17, %f14;
	add.s32 	%r47, %r47, %r6;
	setp.lt.s32 	%p2, %r47, %r5;
	@%p2 bra 	$L__BB0_2;
$L__BB0_3:
	shl.b32 	%r19, %r5, 2;
	add.s32 	%r48, %r19, %r4;
	setp.ge.s32 	%p3, %r48, %r14;
	@%p3 bra 	$L__BB0_6;
	mov.u32 	%r20, %nctaid.x;
	mul.lo.s32 	%r10, %r3, %r20;
$L__BB0_5:
	mul.wide.s32 	%rd6, %r48, 4;
	add.s64 	%rd7, %rd1, %rd6;
	ld.global.f32 	%f18, [%rd7];
	add.f32 	%f41, %f41, %f18;
	add.s32 	%r48, %r48, %r10;
	setp.lt.s32 	%p4, %r48, %r14;
	@%p4 bra 	$L__BB0_5;
$L__BB0_6:
	and.b32  	%r13, %r2, 31;
	mov.b32 	%r21, %f41;
	shfl.sync.down.b32	%r22|%p5, %r21, 16, 31, -1;
	mov.b32 	%f19, %r22;
	add.f32 	%f20, %f41, %f19;
	mov.b32 	%r23, %f20;
	shfl.sync.down.b32	%r24|%p6, %r23, 8, 31, -1;
	mov.b32 	%f21, %r24;
	add.f32 	%f22, %f20, %f21;
	mov.b32 	%r25, %f22;
	shfl.sync.down.b32	%r26|%p7, %r25, 4, 31, -1;
	mov.b32 	%f23, %r26;
	add.f32 	%f24, %f22, %f23;
	mov.b32 	%r27, %f24;
	shfl.sync.down.b32	%r28|%p8, %r27, 2, 31, -1;
	mov.b32 	%f25, %r28;
	add.f32 	%f26, %f24, %f25;
	mov.b32 	%r29, %f26;
	shfl.sync.down.b32	%r30|%p9, %r29, 1, 31, -1;
	mov.b32 	%f27, %r30;
	add.f32 	%f7, %f26, %f27;
	setp.ne.s32 	%p10, %r13, 0;
	@%p10 bra 	$L__BB0_8;
	shr.u32 	%r31, %r2, 3;
	mov.u32 	%r32, _ZZ11BlockReducefE6shared;
	add.s32 	%r33, %r32, %r31;
	st.shared.f32 	[%r33], %f7;
$L__BB0_8:
	bar.sync 	0;
	setp.gt.u32 	%p11, %r2, 31;
	@%p11 bra 	$L__BB0_11;
	shl.b32 	%r34, %r13, 2;
	mov.u32 	%r35, _ZZ11BlockReducefE6shared;
	add.s32 	%r36, %r35, %r34;
	ld.shared.f32 	%f28, [%r36];
	mov.b32 	%r37, %f28;
	shfl.sync.down.b32	%r38|%p12, %r37, 16, 31, -1;
	mov.b32 	%f29, %r38;
	add.f32 	%f30, %f28, %f29;
	mov.b32 	%r39, %f30;
	shfl.sync.down.b32	%r40|%p13, %r39, 8, 31, -1;
	mov.b32 	%f31, %r40;
	add.f32 	%f32, %f30, %f31;
	mov.b32 	%r41, %f32;
	shfl.sync.down.b32	%r42|%p14, %r41, 4, 31, -1;
	mov.b32 	%f33, %r42;
	add.f32 	%f34, %f32, %f33;
	mov.b32 	%r43, %f34;
	shfl.sync.down.b32	%r44|%p15, %r43, 2, 31, -1;
	mov.b32 	%f35, %r44;
	add.f32 	%f36, %f34, %f35;
	mov.b32 	%r45, %f36;
	shfl.sync.down.b32	%r46|%p16, %r45, 1, 31, -1;
	mov.b32 	%f37, %r46;
	add.f32 	%f8, %f36, %f37;
	setp.ne.s32 	%p17, %r2, 0;
	@%p17 bra 	$L__BB0_11;
	cvta.to.global.u64 	%rd8, %rd2;
	mul.wide.u32 	%rd9, %r1, 4;
	add.s64 	%rd10, %rd8, %rd9;
	st.global.f32 	[%rd10], %f8;
$L__BB0_11:
	ret;

}


// ===== COMPILED SASS (sm_100) =====

	.target	sm_100

	.elftype	@"ET_EXEC"


//--------------------- .note.nv.tkinfo           --------------------------
	.section	.note.nv.tkinfo,"",@"SHT_NOTE"
	.sectionflags	@"SHF_NOTE_NV_TKINFO"
	.tkinfo
        /*0018*/ 	.word	0x00000002
        /*0030*/ 	.string	""
        /*0030*/ 	.string	"ptxas"
        /*0030*/ 	.string	"Cuda compilation tools, release 13.0, V13.0.88"
        /*0030*/ 	.string	"Build cuda_13.0.r13.0/compiler.36424714_0"
        /*0030*/ 	.string	"-arch sm_100 -m 64 "



//--------------------- .note.nv.cuinfo           --------------------------
	.section	.note.nv.cuinfo,"",@"SHT_NOTE"
	.sectionflags	@"SHF_NOTE_NV_CUINFO"
        /*0018*/ 	.short	0x0002
        /*001a*/ 	.short	0x0064
        /*001c*/ 	.short	0x0082
	.zero		2


//--------------------- .nv.info                  --------------------------
	.section	.nv.info,"",@"SHT_CUDA_INFO"
	.align	4


	//----- nvinfo : EIATTR_REGCOUNT
	.align		4
        /*0000*/ 	.byte	0x04, 0x2f
        /*0002*/ 	.short	(.L_1 - .L_0)
	.align		4
.L_0:
        /*0004*/ 	.word	index@(_Z9reduce_v2PfS_i)
        /*0008*/ 	.word	0x00000014


	//----- nvinfo : EIATTR_FRAME_SIZE
	.align		4
.L_1:
        /*000c*/ 	.byte	0x04, 0x11
        /*000e*/ 	.short	(.L_3 - .L_2)
	.align		4
.L_2:
        /*0010*/ 	.word	index@(_Z9reduce_v2PfS_i)
        /*0014*/ 	.word	0x00000000


	//----- nvinfo : EIATTR_MIN_STACK_SIZE
	.align		4
.L_3:
        /*0018*/ 	.byte	0x04, 0x12
        /*001a*/ 	.short	(.L_5 - .L_4)
	.align		4
.L_4:
        /*001c*/ 	.word	index@(_Z9reduce_v2PfS_i)
        /*0020*/ 	.word	0x00000000
.L_5:


//--------------------- .nv.compat                --------------------------
	.section	.nv.compat,"",@"SHT_CUDA_COMPAT_INFO"
	.align	4
        /*0000*/ 	.byte	0x02, 0x09, 0x00, 0x00, 0x02, 0x02, 0x01, 0x00, 0x02, 0x05, 0x05, 0x00, 0x03, 0x07, 0x01, 0x01
        /*0010*/ 	.byte	0x02, 0x03, 0x00, 0x00, 0x02, 0x06, 0x01, 0x00, 0x04, 0x0b, 0x08, 0x00, 0x09, 0x00, 0x00, 0x00
        /*0020*/ 	.byte	0x00, 0x00, 0x00, 0x00


//--------------------- .nv.info._Z9reduce_v2PfS_i --------------------------
	.section	.nv.info._Z9reduce_v2PfS_i,"",@"SHT_CUDA_INFO"
	.sectionflags	@""
	.align	4


	//----- nvinfo : EIATTR_CUDA_API_VERSION
	.align		4
        /*0000*/ 	.byte	0x04, 0x37
        /*0002*/ 	.short	(.L_7 - .L_6)
.L_6:
        /*0004*/ 	.word	0x00000082


	//----- nvinfo : EIATTR_KPARAM_INFO
	.align		4
.L_7:
        /*0008*/ 	.byte	0x04, 0x17
        /*000a*/ 	.short	(.L_9 - .L_8)
.L_8:
        /*000c*/ 	.word	0x00000000
        /*0010*/ 	.short	0x0002
        /*0012*/ 	.short	0x0010
        /*0014*/ 	.byte	0x00, 0xf0, 0x11, 0x00


	//----- nvinfo : EIATTR_KPARAM_INFO
	.align		4
.L_9:
        /*0018*/ 	.byte	0x04, 0x17
        /*001a*/ 	.short	(.L_11 - .L_10)
.L_10:
        /*001c*/ 	.word	0x00000000
        /*0020*/ 	.short	0x0001
        /*0022*/ 	.short	0x0008
        /*0024*/ 	.byte	0x00, 0xf5, 0x21, 0x00


	//----- nvinfo : EIATTR_KPARAM_INFO
	.align		4
.L_11:
        /*0028*/ 	.byte	0x04, 0x17
        /*002a*/ 	.short	(.L_13 - .L_12)
.L_12:
        /*002c*/ 	.word	0x00000000
        /*0030*/ 	.short	0x0000
        /*0032*/ 	.short	0x0000
        /*0034*/ 	.byte	0x00, 0xf5, 0x21, 0x00


	//----- nvinfo : EIATTR_SPARSE_MMA_MASK
	.align		4
.L_13:
        /*0038*/ 	.byte	0x03, 0x50
        /*003a*/ 	.short	0x0000


	//----- nvinfo : EIATTR_MAXREG_COUNT
	.align		4
        /*003c*/ 	.byte	0x03, 0x1b
        /*003e*/ 	.short	0x00ff


	//----- nvinfo : EIATTR_NUM_BARRIERS
	.align		4
        /*0040*/ 	.byte	0x02, 0x4c
        /*0042*/ 	.byte	0x01
	.zero		1


	//----- nvinfo : EIATTR_MERCURY_ISA_VERSION
	.align		4
        /*0044*/ 	.byte	0x03, 0x5f
        /*0046*/ 	.short	0x0101


	//----- nvinfo : EIATTR_COOP_GROUP_MASK_REGIDS
	.align		4
        /*0048*/ 	.byte	0x04, 0x29
        /*004a*/ 	.short	(.L_15 - .L_14)


	//   ....[0]....
.L_14:
        /*004c*/ 	.word	0xffffffff


	//   ....[1]....
        /*0050*/ 	.word	0xffffffff


	//   ....[2]....
        /*0054*/ 	.word	0xffffffff


	//   ....[3]....
        /*0058*/ 	.word	0xffffffff


	//   ....[4]....
        /*005c*/ 	.word	0xffffffff


	//   ....[5]....
        /*0060*/ 	.word	0xffffffff


	//   ....[6]....
        /*0064*/ 	.word	0xffffffff


	//   ....[7]....
        /*0068*/ 	.word	0xffffffff


	//   ....[8]....
        /*006c*/ 	.word	0xffffffff


	//   ....[9]....
        /*0070*/ 	.word	0xffffffff


	//----- nvinfo : EIATTR_COOP_GROUP_INSTR_OFFSETS
	.align		4
.L_15:
        /*0074*/ 	.byte	0x04, 0x28
        /*0076*/ 	.short	(.L_17 - .L_16)


	//   ....[0]....
.L_16:
        /*0078*/ 	.word	0x000002b0


	//   ....[1]....
        /*007c*/ 	.word	0x000002e0


	//   ....[2]....
        /*0080*/ 	.word	0x00000310


	//   ....[3]....
        /*0084*/ 	.word	0x00000350


	//   ....[4]....
        /*0088*/ 	.word	0x00000390


	//   ....[5]....
        /*008c*/ 	.word	0x00000440


	//   ....[6]....
        /*0090*/ 	.word	0x00000460


	//   ....[7]....
        /*0094*/ 	.word	0x00000480


	//   ....[8]....
        /*0098*/ 	.word	0x000004a0


	//   ....[9]....
        /*009c*/ 	.word	0x000004c0


	//----- nvinfo : EIATTR_VRC_CTA_INIT_COUNT
	.align		4
.L_17:
        /*00a0*/ 	.byte	0x02, 0x4a
	.zero		1
	.zero		1


	//----- nvinfo : EIATTR_EXIT_INSTR_OFFSETS
	.align		4
        /*00a4*/ 	.byte	0x04, 0x1c
        /*00a6*/ 	.short	(.L_19 - .L_18)


	//   ....[0]....
.L_18:
        /*00a8*/ 	.word	0x000003d0


	//   ....[1]....
        /*00ac*/ 	.word	0x000004d0


	//   ....[2]....
        /*00b0*/ 	.word	0x00000520


	//----- nvinfo : EIATTR_CRS_STACK_SIZE
	.align		4
.L_19:
        /*00b4*/ 	.byte	0x04, 0x1e
        /*00b6*/ 	.short	(.L_21 - .L_20)
.L_20:
        /*00b8*/ 	.word	0x00000000


	//----- nvinfo : EIATTR_CBANK_PARAM_SIZE
	.align		4
.L_21:
        /*00bc*/ 	.byte	0x03, 0x19
        /*00be*/ 	.short	0x0014


	//----- nvinfo : EIATTR_PARAM_CBANK
	.align		4
        /*00c0*/ 	.byte	0x04, 0x0a
        /*00c2*/ 	.short	(.L_23 - .L_22)
	.align		4
.L_22:
        /*00c4*/ 	.word	index@(.nv.constant0._Z9reduce_v2PfS_i)
        /*00c8*/ 	.short	0x0380
        /*00ca*/ 	.short	0x0014


	//----- nvinfo : EIATTR_SW_WAR
	.align		4
.L_23:
        /*00cc*/ 	.byte	0x04, 0x36
        /*00ce*/ 	.short	(.L_25 - .L_24)
.L_24:
        /*00d0*/ 	.word	0x00000008
.L_25:


//--------------------- .nv.callgraph             --------------------------
	.section	.nv.callgraph,"",@"SHT_CUDA_CALLGRAPH"
	.align	4
	.sectionentsize	8
	.align		4
        /*0000*/ 	.word	0x00000000
	.align		4
        /*0004*/ 	.word	0xffffffff
	.align		4
        /*0008*/ 	.word	0x00000000
	.align		4
        /*000c*/ 	.word	0xfffffffe
	.align		4
        /*0010*/ 	.word	0x00000000
	.align		4
        /*0014*/ 	.word	0xfffffffd
	.align		4
        /*0018*/ 	.word	0x00000000
	.align		4
        /*001c*/ 	.word	0xfffffffc


//--------------------- .text._Z9reduce_v2PfS_i   --------------------------
	.section	.text._Z9reduce_v2PfS_i,"ax",@progbits
	.align	128
        .global         _Z9reduce_v2PfS_i
        .type           _Z9reduce_v2PfS_i,@function
        .size           _Z9reduce_v2PfS_i,(.L_x_7 - _Z9reduce_v2PfS_i)
        .other          _Z9reduce_v2PfS_i,@"STO_CUDA_ENTRY STV_DEFAULT"
_Z9reduce_v2PfS_i:
.text._Z9reduce_v2PfS_i:
[----:B------:R-:W-:Y:S01]  /*0000*/  LDC R1, c[0x0][0x37c] ;  /* 0x0000df00ff017b82 */ /* 0x000fe20000000800 */
[----:B------:R-:W0:Y:S07]  /*0010*/  S2R R0, SR_CTAID.X ;  /* 0x0000000000007919 */ /* 0x000e2e0000002500 */
[----:B------:R-:W1:Y:S01]  /*0020*/  LDC R8, c[0x0][0x390] ;  /* 0x0000e400ff087b82 */ /* 0x000e620000000800 */
[----:B------:R-:W0:Y:S01]  /*0030*/  LDCU UR4, c[0x0][0x360] ;  /* 0x00006c00ff0477ac */ /* 0x000e220008000800 */
[----:B------:R-:W-:Y:S01]  /*0040*/  BSSY.RECONVERGENT B0, `(.L_x_0) ;  /* 0x000001a000007945 */ /* 0x000fe20003800200 */
[----:B------:R-:W0:Y:S01]  /*0050*/  S2R R9, SR_TID.X ;  /* 0x0000000000097919 */ /* 0x000e220000002100 */
[----:B------:R-:W-:Y:S01]  /*0060*/  HFMA2 R13, -RZ, RZ, 0, 0 ;  /* 0x00000000ff0d7431 */ /* 0x000fe200000001ff */
[----:B------:R-:W2:Y:S01]  /*0070*/  LDCU.64 UR6, c[0x0][0x358] ;  /* 0x00006b00ff0677ac */ /* 0x000ea20008000a00 */
[----:B-1----:R-:W-:-:S04]  /*0080*/  SHF.R.S32.HI R3, RZ, 0x1f, R8 ;  /* 0x0000001fff037819 */ /* 0x002fc80000011408 */
[----:B------:R-:W-:-:S04]  /*0090*/  LEA.HI R3, R3, R8, RZ, 0x2 ;  /* 0x0000000803037211 */ /* 0x000fc800078f10ff */
[----:B------:R-:W-:Y:S01]  /*00a0*/  SHF.R.S32.HI R11, RZ, 0x2, R3 ;  /* 0x00000002ff0b7819 */ /* 0x000fe20000011403 */
[----:B0-----:R-:W-:-:S05]  /*00b0*/  IMAD R4, R0, UR4, R9 ;  /* 0x0000000400047c24 */ /* 0x001fca000f8e0209 */
[----:B------:R-:W-:Y:S02]  /*00c0*/  ISETP.GE.AND P1, PT, R4, R11, PT ;  /* 0x0000000b0400720c */ /* 0x000fe40003f26270 */
[----:B------:R-:W-:-:S04]  /*00d0*/  LEA R17, R11, R4, 0x2 ;  /* 0x000000040b117211 */ /* 0x000fc800078e10ff */
[----:B------:R-:W-:-:S07]  /*00e0*/  ISETP.GE.AND P0, PT, R17, R8, PT ;  /* 0x000000081100720c */ /* 0x000fce0003f06270 */
[----:B--2---:R-:W-:Y:S06]  /*00f0*/  @P1 BRA `(.L_x_1) ;  /* 0x0000000000381947 */ /* 0x004fec0003800000 */
[----:B------:R-:W0:Y:S01]  /*0100*/  LDC R10, c[0x0][0x370] ;  /* 0x0000dc00ff0a7b82 */ /* 0x000e220000000800 */
[----:B------:R-:W-:Y:S02]  /*0110*/  MOV R15, R4 ;  /* 0x00000004000f7202 */ /* 0x000fe40000000f00 */
[----:B------:R-:W-:-:S05]  /*0120*/  MOV R13, RZ ;  /* 0x000000ff000d7202 */ /* 0x000fca0000000f00 */
[----:B------:R-:W1:Y:S01]  /*0130*/  LDC.64 R2, c[0x0][0x380] ;  /* 0x0000e000ff027b82 */ /* 0x000e620000000a00 */
[----:B0-----:R-:W-:-:S07]  /*0140*/  IMAD R10, R10, UR4, RZ ;  /* 0x000000040a0a7c24 */ /* 0x001fce000f8e02ff */
.L_x_2:
[----:B-1----:R-:W-:-:S06]  /*0150*/  IMAD.WIDE R4, R15, 0x10, R2 ;  /* 0x000000100f047825 */ /* 0x002fcc00078e0202 */
[----:B------:R-:W2:Y:S01]  /*0160*/  LDG.E.128 R4, desc[UR6][R4.64] ;  /* 0x0000000604047981 */ /* 0x000ea2000c1e1d00 */
[----:B------:R-:W-:-:S04]  /*0170*/  IADD3 R15, PT, PT, R10, R15, RZ ;  /* 0x0000000f0a0f7210 */ /* 0x000fc80007ffe0ff */
[----:B------:R-:W-:Y:S01]  /*0180*/  ISETP.GE.AND P1, PT, R15, R11, PT ;  /* 0x0000000b0f00720c */ /* 0x000fe20003f26270 */
[----:B--2---:R-:W-:-:S04]  /*0190*/  FADD R12, R4, R13 ;  /* 0x0000000d040c7221 */ /* 0x004fc80000000000 */
[----:B------:R-:W-:-:S04]  /*01a0*/  FADD R13, R5, R12 ;  /* 0x0000000c050d7221 */ /* 0x000fc80000000000 */
[----:B------:R-:W-:-:S04]  /*01b0*/  FADD R6, R6, R13 ;  /* 0x0000000d06067221 */ /* 0x000fc80000000000 */
[----:B------:R-:W-:Y:S01]  /*01c0*/  FADD R13, R7, R6 ;  /* 0x00000006070d7221 */ /* 0x000fe20000000000 */
[----:B------:R-:W-:Y:S06]  /*01d0*/  @!P1 BRA `(.L_x_2) ;  /* 0xfffffffc00dc9947 */ /* 0x000fec000383ffff */
.L_x_1:
[----:B------:R-:W-:Y:S05]  /*01e0*/  BSYNC.RECONVERGENT B0 ;  /* 0x0000000000007941 */ /* 0x000fea0003800200 */
.L_x_0:
[----:B------:R-:W-:Y:S04]  /*01f0*/  BSSY.RECONVERGENT B0, `(.L_x_3) ;  /* 0x000000b000007945 */ /* 0x000fe80003800200 */
[----:B------:R-:W-:Y:S05]  /*0200*/  @P0 BRA `(.L_x_4) ;  /* 0x0000000000240947 */ /* 0x000fea0003800000 */
[----:B------:R-:W0:Y:S08]  /*0210*/  LDC R6, c[0x0][0x370] ;  /* 0x0000dc00ff067b82 */ /* 0x000e300000000800 */
[----:B------:R-:W1:Y:S01]  /*0220*/  LDC.64 R4, c[0x0][0x380] ;  /* 0x0000e000ff047b82 */ /* 0x000e620000000a00 */
[----:B0-----:R-:W-:-:S07]  /*0230*/  IMAD R6, R6, UR4, RZ ;  /* 0x0000000406067c24 */ /* 0x001fce000f8e02ff */
.L_x_5:
[----:B-1----:R-:W-:-:S06]  /*0240*/  IMAD.WIDE R2, R17, 0x4, R4 ;  /* 0x0000000411027825 */ /* 0x002fcc00078e0204 */
[----:B------:R-:W2:Y:S01]  /*0250*/  LDG.E R2, desc[UR6][R2.64] ;  /* 0x0000000602027981 */ /* 0x000ea2000c1e1900 */
[----:B------:R-:W-:-:S04]  /*0260*/  IADD3 R17, PT, PT, R6, R17, RZ ;  /* 0x0000001106117210 */ /* 0x000fc80007ffe0ff */
[----:B------:R-:W-:Y:S01]  /*0270*/  ISETP.GE.AND P0, PT, R17, R8, PT ;  /* 0x000000081100720c */ /* 0x000fe20003f06270 */
[----:B--2---:R-:W-:-:S12]  /*0280*/  FADD R13, R2, R13 ;  /* 0x0000000d020d7221 */ /* 0x004fd80000000000 */
[----:B------:R-:W-:Y:S05]  /*0290*/  @!P0 BRA `(.L_x_5) ;  /* 0xfffffffc00e88947 */ /* 0x000fea000383ffff */
.L_x_4:
[----:B------:R-:W-:Y:S05]  /*02a0*/  BSYNC.RECONVERGENT B0 ;  /* 0x0000000000007941 */ /* 0x000fea0003800200 */
.L_x_3:
[----:B------:R-:W0:Y:S01]  /*02b0*/  SHFL.DOWN PT, R2, R13, 0x10, 0x1f ;  /* 0x0a001f000d027f89 */ /* 0x000e2200000e0000 */
[----:B------:R-:W-:Y:S01]  /*02c0*/  ISETP.GT.U32.AND P1, PT, R9, 0x1f, PT ;  /* 0x0000001f0900780c */ /* 0x000fe20003f24070 */
[----:B0-----:R-:W-:-:S05]  /*02d0*/  FADD R3, R2, R13 ;  /* 0x0000000d02037221 */ /* 0x001fca0000000000 */
[----:B------:R-:W0:Y:S02]  /*02e0*/  SHFL.DOWN PT, R2, R3, 0x8, 0x1f ;  /* 0x09001f0003027f89 */ /* 0x000e2400000e0000 */
[----:B0-----:R-:W-:Y:S01]  /*02f0*/  FADD R4, R3, R2 ;  /* 0x0000000203047221 */ /* 0x001fe20000000000 */
[----:B------:R-:W-:-:S04]  /*0300*/  LOP3.LUT P0, R2, R9, 0x1f, RZ, 0xc0, !PT ;  /* 0x0000001f09027812 */ /* 0x000fc8000780c0ff */
[----:B------:R-:W0:Y:S09]  /*0310*/  SHFL.DOWN PT, R5, R4, 0x4, 0x1f ;  /* 0x08801f0004057f89 */ /* 0x000e3200000e0000 */
[----:B------:R-:W1:Y:S01]  /*0320*/  @!P0 S2R R11, SR_CgaCtaId ;  /* 0x00000000000b8919 */ /* 0x000e620000008800 */
[----:B------:R-:W-:Y:S01]  /*0330*/  @!P0 MOV R8, 0x400 ;  /* 0x0000040000088802 */ /* 0x000fe20000000f00 */
[----:B0-----:R-:W-:-:S05]  /*0340*/  FADD R5, R4, R5 ;  /* 0x0000000504057221 */ /* 0x001fca0000000000 */
[----:B------:R-:W0:Y:S01]  /*0350*/  SHFL.DOWN PT, R6, R5, 0x2, 0x1f ;  /* 0x08401f0005067f89 */ /* 0x000e2200000e0000 */
[----:B-1----:R-:W-:-:S04]  /*0360*/  @!P0 LEA R8, R11, R8, 0x18 ;  /* 0x000000080b088211 */ /* 0x002fc800078ec0ff */
[----:B------:R-:W-:Y:S01]  /*0370*/  @!P0 LEA.HI R8, R9, R8, RZ, 0x1d ;  /* 0x0000000809088211 */ /* 0x000fe200078fe8ff */
[----:B0-----:R-:W-:-:S05]  /*0380*/  FADD R6, R5, R6 ;  /* 0x0000000605067221 */ /* 0x001fca0000000000 */
[----:B------:R-:W0:Y:S02]  /*0390*/  SHFL.DOWN PT, R7, R6, 0x1, 0x1f ;  /* 0x08201f0006077f89 */ /* 0x000e2400000e0000 */
[----:B0-----:R-:W-:-:S05]  /*03a0*/  FADD R7, R6, R7 ;  /* 0x0000000706077221 */ /* 0x001fca0000000000 */
[----:B------:R0:W-:Y:S01]  /*03b0*/  @!P0 STS [R8], R7 ;  /* 0x0000000708008388 */ /* 0x0001e20000000800 */
[----:B------:R-:W-:Y:S06]  /*03c0*/  BAR.SYNC.DEFER_BLOCKING 0x0 ;  /* 0x0000000000007b1d */ /* 0x000fec0000010000 */
[----:B------:R-:W-:Y:S05]  /*03d0*/  @P1 EXIT ;  /* 0x000000000000194d */ /* 0x000fea0003800000 */
[----:B------:R-:W1:Y:S01]  /*03e0*/  S2UR UR5, SR_CgaCtaId ;  /* 0x00000000000579c3 */ /* 0x000e620000008800 */
[----:B------:R-:W-:Y:S01]  /*03f0*/  UMOV UR4, 0x400 ;  /* 0x0000040000047882 */ /* 0x000fe20000000000 */
[----:B------:R-:W-:Y:S01]  /*0400*/  ISETP.NE.AND P0, PT, R9, RZ, PT ;  /* 0x000000ff0900720c */ /* 0x000fe20003f05270 */
[----:B-1----:R-:W-:-:S06]  /*0410*/  ULEA UR4, UR5, UR4, 0x18 ;  /* 0x0000000405047291 */ /* 0x002fcc000f8ec0ff */
[----:B------:R-:W-:-:S06]  /*0420*/  LEA R2, R2, UR4, 0x2 ;  /* 0x0000000402027c11 */ /* 0x000fcc000f8e10ff */
[----:B------:R-:W1:Y:S04]  /*0430*/  LDS R2, [R2] ;  /* 0x0000000002027984 */ /* 0x000e680000000800 */
[----:B-1----:R-:W1:Y:S02]  /*0440*/  SHFL.DOWN PT, R3, R2, 0x10, 0x1f ;  /* 0x0a001f0002037f89 */ /* 0x002e6400000e0000 */
[----:B-1----:R-:W-:-:S05]  /*0450*/  FADD R3, R2, R3 ;  /* 0x0000000302037221 */ /* 0x002fca0000000000 */
[----:B------:R-:W1:Y:S02]  /*0460*/  SHFL.DOWN PT, R4, R3, 0x8, 0x1f ;  /* 0x09001f0003047f89 */ /* 0x000e6400000e0000 */
[----:B-1----:R-:W-:-:S05]  /*0470*/  FADD R4, R3, R4 ;  /* 0x0000000403047221 */ /* 0x002fca0000000000 */
[----:B------:R-:W1:Y:S02]  /*0480*/  SHFL.DOWN PT, R5, R4, 0x4, 0x1f ;  /* 0x08801f0004057f89 */ /* 0x000e6400000e0000 */
[----:B-1----:R-:W-:-:S05]  /*0490*/  FADD R5, R4, R5 ;  /* 0x0000000504057221 */ /* 0x002fca0000000000 */
[----:B------:R-:W1:Y:S02]  /*04a0*/  SHFL.DOWN PT, R6, R5, 0x2, 0x1f ;  /* 0x08401f0005067f89 */ /* 0x000e6400000e0000 */
[----:B-1----:R-:W-:-:S05]  /*04b0*/  FADD R6, R5, R6 ;  /* 0x0000000605067221 */ /* 0x002fca0000000000 */
[----:B0-----:R0:W1:Y:S01]  /*04c0*/  SHFL.DOWN PT, R7, R6, 0x1, 0x1f ;  /* 0x08201f0006077f89 */ /* 0x00106200000e0000 */
[----:B------:R-:W-:Y:S05]  /*04d0*/  @P0 EXIT ;  /* 0x000000000000094d */ /* 0x000fea0003800000 */
[----:B------:R-:W2:Y:S01]  /*04e0*/  LDC.64 R2, c[0x0][0x388] ;  /* 0x0000e200ff027b82 */ /* 0x000ea20000000a00 */
[----:B-1----:R-:W-:Y:S01]  /*04f0*/  FADD R7, R6, R7 ;  /* 0x0000000706077221 */ /* 0x002fe20000000000 */
[----:B--2---:R-:W-:-:S05]  /*0500*/  IMAD.WIDE.U32 R2, R0, 0x4, R2 ;  /* 0x0000000400027825 */ /* 0x004fca00078e0002 */
[----:B------:R-:W-:Y:S01]  /*0510*/  STG.E desc[UR6][R2.64], R7 ;  /* 0x0000000702007986 */ /* 0x000fe2000c101906 */
[----:B------:R-:W-:Y:S05]  /*0520*/  EXIT ;  /* 0x000000000000794d */ /* 0x000fea0003800000 */
.L_x_6:
[----:B------:R-:W-:-:S00]  /*0530*/  BRA `(.L_x_6) ;  /* 0xfffffffc00fc7947 */ /* 0x000fc0000383ffff */
[----:B------:R-:W-:-:S00]  /*0540*/  NOP ;  /* 0x0000000000007918 */ /* 0x000fc00000000000 */
        /* <DEDUP_REMOVED lines=11> */
.L_x_7:


//--------------------- .nv.shared._Z9reduce_v2PfS_i --------------------------
	.section	.nv.shared._Z9reduce_v2PfS_i,"aw",@nobits
	.sectionflags	@""
	.align	4
.nv.shared._Z9reduce_v2PfS_i:
	.zero		1152


//--------------------- .nv.shared.reserved.0     --------------------------
	.section	.nv.shared.reserved.0,"aw",@nobits
	.weak		__nv_reservedSMEM_offset_0_alias
	.size		__nv_reservedSMEM_offset_0_alias, 0, 64
	.other		__nv_reservedSMEM_offset_0_alias,@"STO_CUDA_RESERVED_SHARED STV_DEFAULT"
__nv_reservedSMEM_offset_0_alias:
	.zero		0
	.zero		64


//--------------------- .nv.constant0._Z9reduce_v2PfS_i --------------------------
	.section	.nv.constant0._Z9reduce_v2PfS_i,"a",@progbits
	.sectionflags	@""
	.align	4
.nv.constant0._Z9reduce_v2PfS_i:
	.zero		916


//--------------------- SYMBOLS --------------------------

	.type		.nv.reservedSmem.offset0,@object
	.size		.nv.reservedSmem.offset0,0x4
	.type		.nv.reservedSmem.cap,@object
	.size		.nv.reservedSmem.cap,0x4
